	.headerflags	@"EF_CUDA_TEXMODE_UNIFIED EF_CUDA_64BIT_ADDRESS EF_CUDA_SM89 EF_CUDA_VIRTUAL_SM(EF_CUDA_SM89)"
	.elftype	@"ET_EXEC"


//--------------------- .nv.info                  --------------------------
	.section	.nv.info,"",@"SHT_CUDA_INFO"
	.align	4


	//----- nvinfo : EIATTR_REGCOUNT
	.align		4
        /*0000*/ 	.byte	0x04, 0x2f
        /*0002*/ 	.short	(.L_2 - .L_1)
	.align		4
.L_1:
        /*0004*/ 	.word	index@(_gemma_rms_layernorm_forward)
        /*0008*/ 	.word	0x00000028


	//----- nvinfo : EIATTR_MIN_STACK_SIZE
	.align		4
.L_2:
        /*000c*/ 	.byte	0x04, 0x12
        /*000e*/ 	.short	(.L_4 - .L_3)
	.align		4
.L_3:
        /*0010*/ 	.word	index@(_gemma_rms_layernorm_forward)
        /*0014*/ 	.word	0x00000000


	//----- nvinfo : EIATTR_FRAME_SIZE
	.align		4
.L_4:
        /*0018*/ 	.byte	0x04, 0x11
        /*001a*/ 	.short	(.L_6 - .L_5)
	.align		4
.L_5:
        /*001c*/ 	.word	index@(_gemma_rms_layernorm_forward)
        /*0020*/ 	.word	0x00000000


	//----- nvinfo : EIATTR_MIN_STACK_SIZE
	.align		4
.L_6:
        /*0024*/ 	.byte	0x04, 0x12
        /*0026*/ 	.short	(.L_8 - .L_7)
	.align		4
.L_7:
        /*0028*/ 	.word	index@(_gemma_rms_layernorm_forward)
        /*002c*/ 	.word	0x00000000
.L_8:


//--------------------- .nv.info._gemma_rms_layernorm_forward --------------------------
	.section	.nv.info._gemma_rms_layernorm_forward,"",@"SHT_CUDA_INFO"
	.sectionflags	@""
	.align	4


	//----- nvinfo : EIATTR_CUDA_API_VERSION
	.align		4
        /*0000*/ 	.byte	0x04, 0x37
        /*0002*/ 	.short	(.L_10 - .L_9)
.L_9:
        /*0004*/ 	.word	0x0000007c


	//----- nvinfo : EIATTR_PARAM_CBANK
	.align		4
.L_10:
        /*0008*/ 	.byte	0x04, 0x0a
        /*000a*/ 	.short	(.L_12 - .L_11)
	.align		4
.L_11:
        /*000c*/ 	.word	index@(.nv.constant0._gemma_rms_layernorm_forward)
        /*0010*/ 	.short	0x0160
        /*0012*/ 	.short	0x0038


	//----- nvinfo : EIATTR_CBANK_PARAM_SIZE
	.align		4
.L_12:
        /*0014*/ 	.byte	0x03, 0x19
        /*0016*/ 	.short	0x0038


	//----- nvinfo : EIATTR_KPARAM_INFO
	.align		4
        /*0018*/ 	.byte	0x04, 0x17
        /*001a*/ 	.short	(.L_14 - .L_13)
.L_13:
        /*001c*/ 	.word	0x00000000
        /*0020*/ 	.short	0x0007
        /*0022*/ 	.short	0x0034
        /*0024*/ 	.byte	0x00, 0xf0, 0x11, 0x00


	//----- nvinfo : EIATTR_KPARAM_INFO
	.align		4
.L_14:
        /*0028*/ 	.byte	0x04, 0x17
        /*002a*/ 	.short	(.L_16 - .L_15)
.L_15:
        /*002c*/ 	.word	0x00000000
        /*0030*/ 	.short	0x0006
        /*0032*/ 	.short	0x0030
        /*0034*/ 	.byte	0x00, 0xf0, 0x11, 0x00


	//----- nvinfo : EIATTR_KPARAM_INFO
	.align		4
.L_16:
        /*0038*/ 	.byte	0x04, 0x17
        /*003a*/ 	.short	(.L_18 - .L_17)
.L_17:
        /*003c*/ 	.word	0x00000000
        /*0040*/ 	.short	0x0005
        /*0042*/ 	.short	0x0028
        /*0044*/ 	.byte	0x00, 0xf0, 0x21, 0x00


	//----- nvinfo : EIATTR_KPARAM_INFO
	.align		4
.L_18:
        /*0048*/ 	.byte	0x04, 0x17
        /*004a*/ 	.short	(.L_20 - .L_19)
.L_19:
        /*004c*/ 	.word	0x00000000
        /*0050*/ 	.short	0x0004
        /*0052*/ 	.short	0x0020
        /*0054*/ 	.byte	0x00, 0xf0, 0x21, 0x00


	//----- nvinfo : EIATTR_KPARAM_INFO
	.align		4
.L_20:
        /*0058*/ 	.byte	0x04, 0x17
        /*005a*/ 	.short	(.L_22 - .L_21)
.L_21:
        /*005c*/ 	.word	0x00000000
        /*0060*/ 	.short	0x0003
        /*0062*/ 	.short	0x0018
        /*0064*/ 	.byte	0x00, 0xf0, 0x11, 0x00


	//----- nvinfo : EIATTR_KPARAM_INFO
	.align		4
.L_22:
        /*0068*/ 	.byte	0x04, 0x17
        /*006a*/ 	.short	(.L_24 - .L_23)
.L_23:
        /*006c*/ 	.word	0x00000000
        /*0070*/ 	.short	0x0002
        /*0072*/ 	.short	0x0010
        /*0074*/ 	.byte	0x00, 0xf0, 0x21, 0x00


	//----- nvinfo : EIATTR_KPARAM_INFO
	.align		4
.L_24:
        /*0078*/ 	.byte	0x04, 0x17
        /*007a*/ 	.short	(.L_26 - .L_25)
.L_25:
        /*007c*/ 	.word	0x00000000
        /*0080*/ 	.short	0x0001
        /*0082*/ 	.short	0x0008
        /*0084*/ 	.byte	0x00, 0xf0, 0x11, 0x00


	//----- nvinfo : EIATTR_KPARAM_INFO
	.align		4
.L_26:
        /*0088*/ 	.byte	0x04, 0x17
        /*008a*/ 	.short	(.L_28 - .L_27)
.L_27:
        /*008c*/ 	.word	0x00000000
        /*0090*/ 	.short	0x0000
        /*0092*/ 	.short	0x0000
        /*0094*/ 	.byte	0x00, 0xf0, 0x21, 0x00


	//----- nvinfo : EIATTR_MAXREG_COUNT
	.align		4
.L_28:
        /*0098*/ 	.byte	0x03, 0x1b
        /*009a*/ 	.short	0x00ff


	//----- nvinfo : EIATTR_COOP_GROUP_MASK_REGIDS
	.align		4
        /*009c*/ 	.byte	0x04, 0x29
        /*009e*/ 	.short	(.L_30 - .L_29)


	//   ....[0]....
.L_29:
        /*00a0*/ 	.word	0xffffffff


	//   ....[1]....
        /*00a4*/ 	.word	0xffffffff


	//   ....[2]....
        /*00a8*/ 	.word	0xffffffff


	//   ....[3]....
        /*00ac*/ 	.word	0xffffffff


	//   ....[4]....
        /*00b0*/ 	.word	0xffffffff


	//   ....[5]....
        /*00b4*/ 	.word	0xffffffff


	//   ....[6]....
        /*00b8*/ 	.word	0xffffffff


	//   ....[7]....
        /*00bc*/ 	.word	0xffffffff


	//----- nvinfo : EIATTR_COOP_GROUP_INSTR_OFFSETS
	.align		4
.L_30:
        /*00c0*/ 	.byte	0x04, 0x28
        /*00c2*/ 	.short	(.L_32 - .L_31)


	//   ....[0]....
.L_31:
        /*00c4*/ 	.word	0x000004a0


	//   ....[1]....
        /*00c8*/ 	.word	0x000004d0


	//   ....[2]....
        /*00cc*/ 	.word	0x00000520


	//   ....[3]....
        /*00d0*/ 	.word	0x00000540


	//   ....[4]....
        /*00d4*/ 	.word	0x00000560


	//   ....[5]....
        /*00d8*/ 	.word	0x000005d0


	//   ....[6]....
        /*00dc*/ 	.word	0x000005f0


	//   ....[7]....
        /*00e0*/ 	.word	0x00000610


	//----- nvinfo : EIATTR_EXIT_INSTR_OFFSETS
	.align		4
.L_32:
        /*00e4*/ 	.byte	0x04, 0x1c
        /*00e6*/ 	.short	(.L_34 - .L_33)


	//   ....[0]....
.L_33:
        /*00e8*/ 	.word	0x00000d00


	//   ....[1]....
        /*00ec*/ 	.word	0x00000d20


	//----- nvinfo : EIATTR_MAX_THREADS
	.align		4
.L_34:
        /*00f0*/ 	.byte	0x04, 0x05
        /*00f2*/ 	.short	(.L_36 - .L_35)
.L_35:
        /*00f4*/ 	.word	0x00000100
        /*00f8*/ 	.word	0x00000001
        /*00fc*/ 	.word	0x00000001
.L_36:


//--------------------- .nv.callgraph             --------------------------
	.section	.nv.callgraph,"",@"SHT_CUDA_CALLGRAPH"
	.align	4
	.sectionentsize	8
	.align		4
        /*0000*/ 	.word	0x00000000
	.align		4
        /*0004*/ 	.word	0xffffffff
	.align		4
        /*0008*/ 	.word	0x00000000
	.align		4
        /*000c*/ 	.word	0xfffffffe
	.align		4
        /*0010*/ 	.word	0x00000000
	.align		4
        /*0014*/ 	.word	0xfffffffd
	.align		4
        /*0018*/ 	.word	0x00000000
	.align		4
        /*001c*/ 	.word	0xfffffffc


//--------------------- .nv.rel.action            --------------------------
	.section	.nv.rel.action,"",@"SHT_CUDA_RELOCINFO"
	.align	8
	.sectionentsize	8
        /*0000*/ 	.byte	0x73, 0x00, 0x00, 0x00, 0x00, 0x00, 0x00, 0x00, 0x00, 0x00, 0x00, 0x11, 0x25, 0x00, 0x05, 0x36


//--------------------- .nv.constant4             --------------------------
	.section	.nv.constant4,"a",@progbits
	.align	8
	.align		8
.nv.constant4:
        /*0000*/ 	.dword	_$_str


//--------------------- .nv.constant0._gemma_rms_layernorm_forward --------------------------
	.section	.nv.constant0._gemma_rms_layernorm_forward,"a",@progbits
	.sectionflags	@""
	.align	4
.nv.constant0._gemma_rms_layernorm_forward:
	.zero		408


//--------------------- .text._gemma_rms_layernorm_forward --------------------------
	.section	.text._gemma_rms_layernorm_forward,"ax",@progbits
	.sectionflags	@"SHF_BARRIERS=1"
	.sectioninfo	@"SHI_REGISTERS=40"
	.align	128
        .global         _gemma_rms_layernorm_forward
        .type           _gemma_rms_layernorm_forward,@function
        .size           _gemma_rms_layernorm_forward,(.L_x_1 - _gemma_rms_layernorm_forward)
        .other          _gemma_rms_layernorm_forward,@"STO_CUDA_ENTRY STV_DEFAULT"
_gemma_rms_layernorm_forward:
.text._gemma_rms_layernorm_forward:
[----:B------:R-:W-:Y:S02]  /*0000*/  MOV R1, c[0x0][0x28] ;  /* 0x00000a0000017a02 */ /* 0x000fe40000000f00 */
[----:B------:R-:W0:Y:S01]  /*0010*/  S2R R20, SR_TID.X ;  /* 0x0000000000147919 */ /* 0x000e220000002100 */
[----:B------:R-:W-:Y:S01]  /*0020*/  MOV R24, 0x2 ;  /* 0x0000000200187802 */ /* 0x000fe20000000f00 */
[----:B------:R-:W-:Y:S01]  /*0030*/  CS2R R8, SRZ ;  /* 0x0000000000087805 */ /* 0x000fe2000001ff00 */
[----:B------:R-:W-:Y:S01]  /*0040*/  CS2R R10, SRZ ;  /* 0x00000000000a7805 */ /* 0x000fe2000001ff00 */
[----:B------:R-:W1:Y:S01]  /*0050*/  S2R R0, SR_CTAID.X ;  /* 0x0000000000007919 */ /* 0x000e620000002500 */
[----:B------:R-:W-:Y:S01]  /*0060*/  ULDC.64 UR4, c[0x0][0x118] ;  /* 0x0000460000047ab9 */ /* 0x000fe20000000a00 */
[----:B0-----:R-:W-:-:S04]  /*0070*/  SHF.L.U32 R19, R20, 0x3, RZ ;  /* 0x0000000314137819 */ /* 0x001fc800000006ff */
[----:B------:R-:W-:Y:S01]  /*0080*/  LOP3.LUT R19, R19, 0x7f8, RZ, 0xc0, !PT ;  /* 0x000007f813137812 */ /* 0x000fe200078ec0ff */
[----:B-1----:R-:W-:-:S03]  /*0090*/  IMAD R3, R0, c[0x0][0x178], RZ ;  /* 0x00005e0000037a24 */ /* 0x002fc600078e02ff */
[----:B------:R-:W-:Y:S01]  /*00a0*/  ISETP.GE.AND P2, PT, R19, c[0x0][0x190], PT ;  /* 0x0000640013007a0c */ /* 0x000fe20003f46270 */
[----:B------:R-:W-:-:S06]  /*00b0*/  IMAD.WIDE R2, R3, R24, c[0x0][0x170] ;  /* 0x00005c0003027625 */ /* 0x000fcc00078e0218 */
[----:B------:R-:W-:-:S06]  /*00c0*/  IMAD.WIDE.U32 R2, R19, 0x2, R2 ;  /* 0x0000000213027825 */ /* 0x000fcc00078e0002 */
[----:B------:R-:W2:Y:S01]  /*00d0*/  @!P2 LDG.E.128 R8, [R2.64] ;  /* 0x000000040208a981 */ /* 0x000ea2000c1e1d00 */
[----:B------:R-:W-:Y:S01]  /*00e0*/  LOP3.LUT R4, R19, 0x800, RZ, 0xfc, !PT ;  /* 0x0000080013047812 */ /* 0x000fe200078efcff */
[----:B------:R-:W-:-:S03]  /*00f0*/  CS2R R6, SRZ ;  /* 0x0000000000067805 */ /* 0x000fc6000001ff00 */
[----:B------:R-:W-:Y:S02]  /*0100*/  ISETP.GE.AND P1, PT, R4, c[0x0][0x190], PT ;  /* 0x0000640004007a0c */ /* 0x000fe40003f26270 */
[----:B------:R-:W-:-:S11]  /*0110*/  CS2R R4, SRZ ;  /* 0x0000000000047805 */ /* 0x000fd6000001ff00 */
[----:B------:R0:W3:Y:S01]  /*0120*/  @!P1 LDG.E.128 R4, [R2.64+0x1000] ;  /* 0x0010000402049981 */ /* 0x0000e2000c1e1d00 */
[----:B------:R-:W-:Y:S02]  /*0130*/  LOP3.LUT P0, RZ, R20, 0x1f, RZ, 0xc0, !PT ;  /* 0x0000001f14ff7812 */ /* 0x000fe4000780c0ff */
[----:B------:R-:W-:-:S04]  /*0140*/  SHF.R.U32.HI R36, RZ, 0x3, R20 ;  /* 0x00000003ff247819 */ /* 0x000fc80000011614 */
[----:B------:R-:W-:Y:S02]  /*0150*/  LOP3.LUT R36, R36, 0x1c, RZ, 0xc0, !PT ;  /* 0x0000001c24247812 */ /* 0x000fe400078ec0ff */
[----:B------:R-:W-:Y:S02]  /*0160*/  ISETP.GE.AND P3, PT, R20, 0x8, PT ;  /* 0x000000081400780c */ /* 0x000fe40003f66270 */
[----:B--2---:R-:W-:Y:S02]  /*0170*/  SEL R8, R8, RZ, !P2 ;  /* 0x000000ff08087207 */ /* 0x004fe40005000000 */
[----:B------:R-:W-:Y:S02]  /*0180*/  SEL R9, R9, RZ, !P2 ;  /* 0x000000ff09097207 */ /* 0x000fe40005000000 */
[C---:B------:R-:W-:Y:S02]  /*0190*/  PRMT R12, R8.reuse, 0x7632, R12 ;  /* 0x00007632080c7816 */ /* 0x040fe4000000000c */
[----:B------:R-:W-:-:S02]  /*01a0*/  SHF.L.U32 R13, R8, 0x10, RZ ;  /* 0x00000010080d7819 */ /* 0x000fc400000006ff */
[----:B------:R-:W-:Y:S02]  /*01b0*/  SHF.L.U32 R12, R12, 0x10, RZ ;  /* 0x000000100c0c7819 */ /* 0x000fe400000006ff */
[C---:B------:R-:W-:Y:S02]  /*01c0*/  PRMT R15, R9.reuse, 0x7632, R15 ;  /* 0x00007632090f7816 */ /* 0x040fe4000000000f */
[----:B------:R-:W-:Y:S01]  /*01d0*/  SHF.L.U32 R14, R9, 0x10, RZ ;  /* 0x00000010090e7819 */ /* 0x000fe200000006ff */
[----:B------:R-:W-:Y:S01]  /*01e0*/  FMUL R8, R12, R12 ;  /* 0x0000000c0c087220 */ /* 0x000fe20000400000 */
[----:B------:R-:W-:Y:S02]  /*01f0*/  SEL R10, R10, RZ, !P2 ;  /* 0x000000ff0a0a7207 */ /* 0x000fe40005000000 */
[----:B------:R-:W-:Y:S01]  /*0200*/  SHF.L.U32 R15, R15, 0x10, RZ ;  /* 0x000000100f0f7819 */ /* 0x000fe200000006ff */
[----:B------:R-:W-:Y:S01]  /*0210*/  FFMA R9, R13, R13, R8 ;  /* 0x0000000d0d097223 */ /* 0x000fe20000000008 */
[----:B------:R-:W-:-:S02]  /*0220*/  PRMT R17, R10, 0x7632, R17 ;  /* 0x000076320a117816 */ /* 0x000fc40000000011 */
[----:B------:R-:W-:Y:S01]  /*0230*/  SHF.L.U32 R16, R10, 0x10, RZ ;  /* 0x000000100a107819 */ /* 0x000fe200000006ff */
[----:B0-----:R-:W-:Y:S01]  /*0240*/  FFMA R2, R14, R14, R9 ;  /* 0x0000000e0e027223 */ /* 0x001fe20000000009 */
[----:B------:R-:W-:Y:S01]  /*0250*/  SEL R11, R11, RZ, !P2 ;  /* 0x000000ff0b0b7207 */ /* 0x000fe20005000000 */
[----:B------:R-:W-:Y:S01]  /*0260*/  CS2R R8, SRZ ;  /* 0x0000000000087805 */ /* 0x000fe2000001ff00 */
[----:B------:R-:W-:Y:S01]  /*0270*/  SHF.L.U32 R17, R17, 0x10, RZ ;  /* 0x0000001011117819 */ /* 0x000fe200000006ff */
[----:B------:R-:W-:Y:S01]  /*0280*/  FFMA R3, R15, R15, R2 ;  /* 0x0000000f0f037223 */ /* 0x000fe20000000002 */
[C---:B------:R-:W-:Y:S02]  /*0290*/  PRMT R22, R11.reuse, 0x7632, R22 ;  /* 0x000076320b167816 */ /* 0x040fe40000000016 */
[----:B------:R-:W-:Y:S01]  /*02a0*/  SHF.L.U32 R18, R11, 0x10, RZ ;  /* 0x000000100b127819 */ /* 0x000fe200000006ff */
[----:B------:R-:W-:Y:S01]  /*02b0*/  FFMA R2, R16, R16, R3 ;  /* 0x0000001010027223 */ /* 0x000fe20000000003 */
[----:B---3--:R-:W-:-:S02]  /*02c0*/  SEL R4, R4, RZ, !P1 ;  /* 0x000000ff04047207 */ /* 0x008fc40004800000 */
[----:B------:R-:W-:Y:S01]  /*02d0*/  SHF.L.U32 R22, R22, 0x10, RZ ;  /* 0x0000001016167819 */ /* 0x000fe200000006ff */
[----:B------:R-:W-:Y:S01]  /*02e0*/  FFMA R3, R17, R17, R2 ;  /* 0x0000001111037223 */ /* 0x000fe20000000002 */
[C---:B------:R-:W-:Y:S02]  /*02f0*/  PRMT R25, R4.reuse, 0x7632, R25 ;  /* 0x0000763204197816 */ /* 0x040fe40000000019 */
[----:B------:R-:W-:Y:S01]  /*0300*/  SHF.L.U32 R21, R4, 0x10, RZ ;  /* 0x0000001004157819 */ /* 0x000fe200000006ff */
[----:B------:R-:W-:Y:S01]  /*0310*/  FFMA R3, R18, R18, R3 ;  /* 0x0000001212037223 */ /* 0x000fe20000000003 */
[----:B------:R-:W-:Y:S02]  /*0320*/  SEL R5, R5, RZ, !P1 ;  /* 0x000000ff05057207 */ /* 0x000fe40004800000 */
[----:B------:R-:W-:Y:S01]  /*0330*/  SHF.L.U32 R25, R25, 0x10, RZ ;  /* 0x0000001019197819 */ /* 0x000fe200000006ff */
[----:B------:R-:W-:Y:S01]  /*0340*/  FFMA R2, R22, R22, R3 ;  /* 0x0000001616027223 */ /* 0x000fe20000000003 */
[----:B------:R-:W-:-:S02]  /*0350*/  PRMT R28, R5, 0x7632, R28 ;  /* 0x00007632051c7816 */ /* 0x000fc4000000001c */
[----:B------:R-:W-:Y:S01]  /*0360*/  SHF.L.U32 R26, R5, 0x10, RZ ;  /* 0x00000010051a7819 */ /* 0x000fe200000006ff */
[----:B------:R-:W-:Y:S01]  /*0370*/  FFMA R2, R21, R21, R2 ;  /* 0x0000001515027223 */ /* 0x000fe20000000002 */
[----:B------:R-:W-:Y:S01]  /*0380*/  SEL R6, R6, RZ, !P1 ;  /* 0x000000ff06067207 */ /* 0x000fe20004800000 */
[----:B------:R-:W-:Y:S01]  /*0390*/  CS2R R4, SRZ ;  /* 0x0000000000047805 */ /* 0x000fe2000001ff00 */
[----:B------:R-:W-:Y:S01]  /*03a0*/  SHF.L.U32 R28, R28, 0x10, RZ ;  /* 0x000000101c1c7819 */ /* 0x000fe200000006ff */
[----:B------:R-:W-:Y:S01]  /*03b0*/  FFMA R3, R25, R25, R2 ;  /* 0x0000001919037223 */ /* 0x000fe20000000002 */
[C---:B------:R-:W-:Y:S02]  /*03c0*/  PRMT R30, R6.reuse, 0x7632, R30 ;  /* 0x00007632061e7816 */ /* 0x040fe4000000001e */
[----:B------:R-:W-:Y:S01]  /*03d0*/  SHF.L.U32 R27, R6, 0x10, RZ ;  /* 0x00000010061b7819 */ /* 0x000fe200000006ff */
[----:B------:R-:W-:Y:S01]  /*03e0*/  FFMA R3, R26, R26, R3 ;  /* 0x0000001a1a037223 */ /* 0x000fe20000000003 */
[----:B------:R-:W-:-:S02]  /*03f0*/  SEL R7, R7, RZ, !P1 ;  /* 0x000000ff07077207 */ /* 0x000fc40004800000 */
[----:B------:R-:W-:Y:S01]  /*0400*/  SHF.L.U32 R30, R30, 0x10, RZ ;  /* 0x000000101e1e7819 */ /* 0x000fe200000006ff */
[----:B------:R-:W-:Y:S01]  /*0410*/  FFMA R2, R28, R28, R3 ;  /* 0x0000001c1c027223 */ /* 0x000fe20000000003 */
[C---:B------:R-:W-:Y:S01]  /*0420*/  PRMT R31, R7.reuse, 0x7632, R31 ;  /* 0x00007632071f7816 */ /* 0x040fe2000000001f */
[----:B------:R-:W-:Y:S02]  /*0430*/  IMAD.U32 R29, R7, 0x10000, RZ ;  /* 0x00010000071d7824 */ /* 0x000fe400078e00ff */
[----:B------:R-:W-:Y:S01]  /*0440*/  FFMA R3, R27, R27, R2 ;  /* 0x0000001b1b037223 */ /* 0x000fe20000000002 */
[----:B------:R-:W-:Y:S01]  /*0450*/  SHF.L.U32 R31, R31, 0x10, RZ ;  /* 0x000000101f1f7819 */ /* 0x000fe200000006ff */
[----:B------:R-:W-:Y:S02]  /*0460*/  CS2R R6, SRZ ;  /* 0x0000000000067805 */ /* 0x000fe4000001ff00 */
[----:B------:R-:W-:-:S04]  /*0470*/  FFMA R2, R30, R30, R3 ;  /* 0x0000001e1e027223 */ /* 0x000fc80000000003 */
[----:B------:R-:W-:-:S04]  /*0480*/  FFMA R2, R29, R29, R2 ;  /* 0x0000001d1d027223 */ /* 0x000fc80000000002 */
[----:B------:R-:W-:-:S05]  /*0490*/  FFMA R10, R31, R31, R2 ;  /* 0x0000001f1f0a7223 */ /* 0x000fca0000000002 */
[----:B------:R-:W0:Y:S02]  /*04a0*/  SHFL.BFLY PT, R3, R10, 0x10, 0x1f ;  /* 0x0e001f000a037f89 */ /* 0x000e2400000e0000 */
[----:B0-----:R-:W-:Y:S01]  /*04b0*/  FADD R32, R10, R3 ;  /* 0x000000030a207221 */ /* 0x001fe20000000000 */
[----:B------:R-:W-:-:S04]  /*04c0*/  IMAD.WIDE.U32 R2, R19, R24, c[0x0][0x180] ;  /* 0x0000600013027625 */ /* 0x000fc800078e0018 */
[----:B------:R-:W0:Y:S04]  /*04d0*/  SHFL.BFLY PT, R33, R32, 0x8, 0x1f ;  /* 0x0d001f0020217f89 */ /* 0x000e2800000e0000 */
[----:B------:R1:W2:Y:S01]  /*04e0*/  @!P2 LDG.E.128 R4, [R2.64] ;  /* 0x000000040204a981 */ /* 0x0002a2000c1e1d00 */
[----:B------:R-:W-:-:S06]  /*04f0*/  CS2R R10, SRZ ;  /* 0x00000000000a7805 */ /* 0x000fcc000001ff00 */
[----:B------:R1:W3:Y:S01]  /*0500*/  @!P1 LDG.E.128 R8, [R2.64+0x1000] ;  /* 0x0010000402089981 */ /* 0x0002e2000c1e1d00 */
[----:B0-----:R-:W-:-:S05]  /*0510*/  FADD R33, R32, R33 ;  /* 0x0000002120217221 */ /* 0x001fca0000000000 */
[----:B------:R-:W0:Y:S02]  /*0520*/  SHFL.BFLY PT, R34, R33, 0x4, 0x1f ;  /* 0x0c801f0021227f89 */ /* 0x000e2400000e0000 */
[----:B0-----:R-:W-:-:S05]  /*0530*/  FADD R34, R33, R34 ;  /* 0x0000002221227221 */ /* 0x001fca0000000000 */
[----:B------:R-:W0:Y:S02]  /*0540*/  SHFL.BFLY PT, R35, R34, 0x2, 0x1f ;  /* 0x0c401f0022237f89 */ /* 0x000e2400000e0000 */
[----:B0-----:R-:W-:-:S05]  /*0550*/  FADD R35, R34, R35 ;  /* 0x0000002322237221 */ /* 0x001fca0000000000 */
[----:B------:R-:W0:Y:S02]  /*0560*/  SHFL.BFLY PT, R32, R35, 0x1, 0x1f ;  /* 0x0c201f0023207f89 */ /* 0x000e2400000e0000 */
[----:B0-----:R-:W-:-:S05]  /*0570*/  FADD R37, R35, R32 ;  /* 0x0000002023257221 */ /* 0x001fca0000000000 */
[----:B------:R-:W-:Y:S04]  /*0580*/  @!P0 STS [R36], R37 ;  /* 0x0000002524008388 */ /* 0x000fe80000000800 */
[----:B------:R-:W-:Y:S01]  /*0590*/  BAR.SYNC.DEFER_BLOCKING 0x0 ;  /* 0x0000000000007b1d */ /* 0x000fe20000010000 */
[----:B------:R-:W-:-:S04]  /*05a0*/  LOP3.LUT P0, RZ, R20, 0x7, RZ, 0xc0, !PT ;  /* 0x0000000714ff7812 */ /* 0x000fc8000780c0ff */
[----:B------:R-:W-:Y:S01]  /*05b0*/  ISETP.LT.AND P0, PT, R20, 0x8, !P0 ;  /* 0x000000081400780c */ /* 0x000fe20004701270 */
[----:B------:R-:W1:Y:S04]  /*05c0*/  @!P3 LDS R23, [R20.X4] ;  /* 0x000000001417b984 */ /* 0x000e680000004800 */
[----:B-1----:R-:W0:Y:S02]  /*05d0*/  SHFL.BFLY PT, R2, R23, 0x4, 0x1f ;  /* 0x0c801f0017027f89 */ /* 0x002e2400000e0000 */
[----:B0-----:R-:W-:-:S05]  /*05e0*/  FADD R2, R23, R2 ;  /* 0x0000000217027221 */ /* 0x001fca0000000000 */
[----:B------:R-:W0:Y:S02]  /*05f0*/  SHFL.BFLY PT, R3, R2, 0x2, 0x1f ;  /* 0x0c401f0002037f89 */ /* 0x000e2400000e0000 */
[----:B0-----:R-:W-:-:S05]  /*0600*/  FADD R3, R2, R3 ;  /* 0x0000000302037221 */ /* 0x001fca0000000000 */
[----:B------:R-:W0:Y:S02]  /*0610*/  SHFL.BFLY PT, R32, R3, 0x1, 0x1f ;  /* 0x0c201f0003207f89 */ /* 0x000e2400000e0000 */
[----:B0-----:R-:W-:Y:S01]  /*0620*/  FADD R33, R3, R32 ;  /* 0x0000002003217221 */ /* 0x001fe20000000000 */
[----:B------:R-:W-:-:S04]  /*0630*/  I2FP.F32.S32 R32, c[0x0][0x190] ;  /* 0x0000640000207a45 */ /* 0x000fc80000201400 */
[----:B------:R0:W-:Y:S01]  /*0640*/  @P0 STS [R20.X4], R33 ;  /* 0x0000002114000388 */ /* 0x0001e20000004800 */
[C---:B------:R-:W-:Y:S02]  /*0650*/  FSETP.GT.AND P0, PT, |R32|.reuse, 8.50705917302346158658e+37, PT ;  /* 0x7e8000002000780b */ /* 0x040fe40003f04200 */
[----:B------:R-:W-:Y:S01]  /*0660*/  FSETP.GEU.AND P3, PT, |R32|, 1.175494350822287508e-38, PT ;  /* 0x008000002000780b */ /* 0x000fe20003f6e200 */
[----:B------:R-:W-:Y:S01]  /*0670*/  BAR.SYNC.DEFER_BLOCKING 0x0 ;  /* 0x0000000000007b1d */ /* 0x000fe20000010000 */
[----:B0-----:R-:W-:-:S09]  /*0680*/  IMAD R33, R0, c[0x0][0x168], RZ ;  /* 0x00005a0000217a24 */ /* 0x001fd200078e02ff */
[----:B------:R-:W-:-:S04]  /*0690*/  @P0 FMUL R32, R32, 0.25 ;  /* 0x3e80000020200820 */ /* 0x000fc80000400000 */
[----:B------:R-:W-:-:S04]  /*06a0*/  @!P3 FMUL R32, R32, 16777216 ;  /* 0x4b8000002020b820 */ /* 0x000fc80000400000 */
[----:B------:R-:W0:Y:S01]  /*06b0*/  MUFU.RCP R3, R32 ;  /* 0x0000002000037308 */ /* 0x000e220000001000 */
[----:B------:R-:W1:Y:S01]  /*06c0*/  LDS R34, [RZ] ;  /* 0x00000000ff227984 */ /* 0x000e620000000800 */
[----:B--2---:R-:W-:Y:S02]  /*06d0*/  SEL R6, R6, RZ, !P2 ;  /* 0x000000ff06067207 */ /* 0x004fe40005000000 */
[----:B------:R-:W-:Y:S02]  /*06e0*/  SEL R7, R7, RZ, !P2 ;  /* 0x000000ff07077207 */ /* 0x000fe40005000000 */
[----:B---3--:R-:W-:Y:S02]  /*06f0*/  SEL R8, R8, RZ, !P1 ;  /* 0x000000ff08087207 */ /* 0x008fe40004800000 */
[----:B------:R-:W-:Y:S02]  /*0700*/  SEL R9, R9, RZ, !P1 ;  /* 0x000000ff09097207 */ /* 0x000fe40004800000 */
[----:B------:R-:W-:-:S02]  /*0710*/  SEL R10, R10, RZ, !P1 ;  /* 0x000000ff0a0a7207 */ /* 0x000fc40004800000 */
[----:B------:R-:W-:Y:S01]  /*0720*/  SEL R11, R11, RZ, !P1 ;  /* 0x000000ff0b0b7207 */ /* 0x000fe20004800000 */
[----:B-1----:R-:W-:Y:S01]  /*0730*/  @P0 FMUL R34, R34, 0.25 ;  /* 0x3e80000022220820 */ /* 0x002fe20000400000 */
[----:B------:R-:W-:Y:S02]  /*0740*/  ISETP.NE.AND P0, PT, R20, RZ, PT ;  /* 0x000000ff1400720c */ /* 0x000fe40003f05270 */
[----:B------:R-:W-:Y:S01]  /*0750*/  SEL R20, R4, RZ, !P2 ;  /* 0x000000ff04147207 */ /* 0x000fe20005000000 */
[----:B------:R-:W-:-:S04]  /*0760*/  @!P3 FMUL R34, R34, 16777216 ;  /* 0x4b8000002222b820 */ /* 0x000fc80000400000 */
[----:B0-----:R-:W-:Y:S01]  /*0770*/  FFMA R23, R3, R34, c[0x0][0x194] ;  /* 0x0000650003177623 */ /* 0x001fe20000000022 */
[----:B------:R-:W-:Y:S01]  /*0780*/  IMAD.WIDE R2, R33, R24, c[0x0][0x160] ;  /* 0x0000580021027625 */ /* 0x000fe200078e0218 */
[----:B------:R-:W-:Y:S02]  /*0790*/  MOV R33, 0x4 ;  /* 0x0000000400217802 */ /* 0x000fe40000000f00 */
[----:B------:R-:W-:Y:S02]  /*07a0*/  PRMT R24, R20, 0x7632, R24 ;  /* 0x0000763214187816 */ /* 0x000fe40000000018 */
[----:B------:R-:W0:Y:S01]  /*07b0*/  MUFU.RSQ R23, R23 ;  /* 0x0000001700177308 */ /* 0x000e220000001400 */
[----:B------:R-:W-:Y:S01]  /*07c0*/  IMAD.WIDE.U32 R2, R19, 0x2, R2 ;  /* 0x0000000213027825 */ /* 0x000fe200078e0002 */
[----:B------:R-:W-:-:S03]  /*07d0*/  SEL R19, R5, RZ, !P2 ;  /* 0x000000ff05137207 */ /* 0x000fc60005000000 */
[----:B------:R-:W-:Y:S01]  /*07e0*/  IMAD.WIDE R4, R0, R33, c[0x0][0x188] ;  /* 0x0000620000047625 */ /* 0x000fe200078e0221 */
[----:B------:R-:W-:Y:S02]  /*07f0*/  SHF.L.U32 R0, R20, 0x10, RZ ;  /* 0x0000001014007819 */ /* 0x000fe400000006ff */
[----:B------:R-:W-:Y:S02]  /*0800*/  SHF.L.U32 R20, R24, 0x10, RZ ;  /* 0x0000001018147819 */ /* 0x000fe400000006ff */
[----:B0-----:R0:W-:Y:S01]  /*0810*/  @!P0 STG.E [R4.64], R23 ;  /* 0x0000001704008986 */ /* 0x0011e2000c101904 */
[-C--:B------:R-:W-:Y:S01]  /*0820*/  FMUL R13, R13, R23.reuse ;  /* 0x000000170d0d7220 */ /* 0x080fe20000400000 */
        /* <DEDUP_REMOVED lines=9> */
[----:B------:R-:W-:Y:S01]  /*08c0*/  FMUL R26, R26, R23 ;  /* 0x000000171a1a7220 */ /* 0x000fe20000400000 */
[----:B0-----:R-:W-:Y:S01]  /*08d0*/  FADD R4, R0, 1 ;  /* 0x3f80000000047421 */ /* 0x001fe20000000000 */
[C---:B------:R-:W-:Y:S01]  /*08e0*/  PRMT R0, R19.reuse, 0x7632, R0 ;  /* 0x0000763213007816 */ /* 0x040fe20000000000 */
[----:B------:R-:W-:Y:S01]  /*08f0*/  FADD R5, R20, 1 ;  /* 0x3f80000014057421 */ /* 0x000fe20000000000 */
[----:B------:R-:W-:Y:S01]  /*0900*/  SHF.L.U32 R19, R19, 0x10, RZ ;  /* 0x0000001013137819 */ /* 0x000fe200000006ff */
[----:B------:R-:W-:Y:S01]  /*0910*/  FMUL R4, R13, R4 ;  /* 0x000000040d047220 */ /* 0x000fe20000400000 */
[----:B------:R-:W-:Y:S01]  /*0920*/  SHF.L.U32 R20, R0, 0x10, RZ ;  /* 0x0000001000147819 */ /* 0x000fe200000006ff */
[----:B------:R-:W-:Y:S01]  /*0930*/  FMUL R5, R12, R5 ;  /* 0x000000050c057220 */ /* 0x000fe20000400000 */
[C---:B------:R-:W-:Y:S01]  /*0940*/  PRMT R0, R6.reuse, 0x7632, R0 ;  /* 0x0000763206007816 */ /* 0x040fe20000000000 */
[----:B------:R-:W-:Y:S01]  /*0950*/  FADD R13, R19, 1 ;  /* 0x3f800000130d7421 */ /* 0x000fe20000000000 */
[----:B------:R-:W-:Y:S01]  /*0960*/  SHF.L.U32 R12, R6, 0x10, RZ ;  /* 0x00000010060c7819 */ /* 0x000fe200000006ff */
[----:B------:R-:W-:Y:S01]  /*0970*/  FADD R6, R20, 1 ;  /* 0x3f80000014067421 */ /* 0x000fe20000000000 */
[----:B------:R-:W-:Y:S01]  /*0980*/  SHF.L.U32 R0, R0, 0x10, RZ ;  /* 0x0000001000007819 */ /* 0x000fe200000006ff */
[----:B------:R-:W-:Y:S01]  /*0990*/  FMUL R14, R14, R13 ;  /* 0x0000000d0e0e7220 */ /* 0x000fe20000400000 */
[C---:B------:R-:W-:Y:S01]  /*09a0*/  IMAD.U32 R19, R7.reuse, 0x10000, RZ ;  /* 0x0001000007137824 */ /* 0x040fe200078e00ff */
[----:B------:R-:W-:Y:S01]  /*09b0*/  FADD R13, R12, 1 ;  /* 0x3f8000000c0d7421 */ /* 0x000fe20000000000 */
[----:B------:R-:W-:Y:S01]  /*09c0*/  PRMT R7, R7, 0x7632, R7 ;  /* 0x0000763207077816 */ /* 0x000fe20000000007 */
[----:B------:R-:W-:Y:S01]  /*09d0*/  FADD R0, R0, 1 ;  /* 0x3f80000000007421 */ /* 0x000fe20000000000 */
[----:B------:R-:W-:Y:S01]  /*09e0*/  FMUL R15, R15, R6 ;  /* 0x000000060f0f7220 */ /* 0x000fe20000400000 */
[----:B------:R-:W-:Y:S01]  /*09f0*/  FMUL R6, R16, R13 ;  /* 0x0000000d10067220 */ /* 0x000fe20000400000 */
[----:B------:R-:W-:Y:S01]  /*0a00*/  FADD R19, R19, 1 ;  /* 0x3f80000013137421 */ /* 0x000fe20000000000 */
[----:B------:R-:W-:Y:S01]  /*0a10*/  FMUL R17, R17, R0 ;  /* 0x0000000011117220 */ /* 0x000fe20000400000 */
[----:B------:R-:W-:Y:S01]  /*0a20*/  PRMT R0, R8, 0x7632, R0 ;  /* 0x0000763208007816 */ /* 0x000fe20000000000 */
[----:B------:R-:W-:Y:S01]  /*0a30*/  FMUL R28, R28, R23 ;  /* 0x000000171c1c7220 */ /* 0x000fe20000400000 */
[----:B------:R-:W-:Y:S01]  /*0a40*/  SHF.L.U32 R13, R7, 0x10, RZ ;  /* 0x00000010070d7819 */ /* 0x000fe200000006ff */
[----:B------:R-:W-:Y:S01]  /*0a50*/  FMUL R7, R18, R19 ;  /* 0x0000001312077220 */ /* 0x000fe20000400000 */
[----:B------:R-:W-:Y:S01]  /*0a60*/  SHF.L.U32 R12, R8, 0x10, RZ ;  /* 0x00000010080c7819 */ /* 0x000fe200000006ff */
[----:B------:R-:W-:Y:S01]  /*0a70*/  FMUL R27, R27, R23 ;  /* 0x000000171b1b7220 */ /* 0x000fe20000400000 */
[----:B------:R-:W-:Y:S01]  /*0a80*/  PRMT R8, R9, 0x7632, R8 ;  /* 0x0000763209087816 */ /* 0x000fe20000000008 */
[----:B------:R-:W-:Y:S01]  /*0a90*/  FADD R13, R13, 1 ;  /* 0x3f8000000d0d7421 */ /* 0x000fe20000000000 */
[----:B------:R-:W-:Y:S01]  /*0aa0*/  SHF.L.U32 R16, R0, 0x10, RZ ;  /* 0x0000001000107819 */ /* 0x000fe200000006ff */
[----:B------:R-:W-:Y:S01]  /*0ab0*/  FADD R0, R12, 1 ;  /* 0x3f8000000c007421 */ /* 0x000fe20000000000 */
[----:B------:R-:W-:Y:S01]  /*0ac0*/  SHF.L.U32 R9, R9, 0x10, RZ ;  /* 0x0000001009097819 */ /* 0x000fe200000006ff */
[----:B------:R-:W-:Y:S01]  /*0ad0*/  FMUL R22, R22, R13 ;  /* 0x0000000d16167220 */ /* 0x000fe20000400000 */
[----:B------:R-:W-:Y:S01]  /*0ae0*/  SHF.L.U32 R18, R8, 0x10, RZ ;  /* 0x0000001008127819 */ /* 0x000fe200000006ff */
[----:B------:R-:W-:Y:S01]  /*0af0*/  FADD R8, R16, 1 ;  /* 0x3f80000010087421 */ /* 0x000fe20000000000 */
[----:B------:R-:W-:Y:S01]  /*0b00*/  FMUL R21, R21, R0 ;  /* 0x0000000015157220 */ /* 0x000fe20000400000 */
[----:B------:R-:W-:Y:S01]  /*0b10*/  FADD R9, R9, 1 ;  /* 0x3f80000009097421 */ /* 0x000fe20000000000 */
[----:B------:R-:W-:Y:S01]  /*0b20*/  PRMT R12, R11, 0x7632, R12 ;  /* 0x000076320b0c7816 */ /* 0x000fe2000000000c */
[----:B------:R-:W-:Y:S01]  /*0b30*/  FADD R13, R18, 1 ;  /* 0x3f800000120d7421 */ /* 0x000fe20000000000 */
[----:B------:R-:W-:Y:S01]  /*0b40*/  FMUL R0, R25, R8 ;  /* 0x0000000819007220 */ /* 0x000fe20000400000 */
[----:B------:R-:W-:Y:S01]  /*0b50*/  PRMT R8, R10, 0x7632, R8 ;  /* 0x000076320a087816 */ /* 0x000fe20000000008 */
[----:B------:R-:W-:Y:S01]  /*0b60*/  FMUL R26, R26, R9 ;  /* 0x000000091a1a7220 */ /* 0x000fe20000400000 */
[----:B------:R-:W-:Y:S01]  /*0b70*/  F2FP.BF16.F32.PACK_AB R4, R5, R4 ;  /* 0x000000040504723e */ /* 0x000fe200000010ff */
[----:B------:R-:W-:Y:S01]  /*0b80*/  FMUL R9, R28, R13 ;  /* 0x0000000d1c097220 */ /* 0x000fe20000400000 */
[----:B------:R-:W-:Y:S01]  /*0b90*/  F2FP.BF16.F32.PACK_AB R5, R15, R14 ;  /* 0x0000000e0f05723e */ /* 0x000fe200000010ff */
[-C--:B------:R-:W-:Y:S01]  /*0ba0*/  FMUL R30, R30, R23.reuse ;  /* 0x000000171e1e7220 */ /* 0x080fe20000400000 */
[----:B------:R-:W-:Y:S01]  /*0bb0*/  SHF.L.U32 R10, R10, 0x10, RZ ;  /* 0x000000100a0a7819 */ /* 0x000fe200000006ff */
[-C--:B------:R-:W-:Y:S01]  /*0bc0*/  FMUL R29, R29, R23.reuse ;  /* 0x000000171d1d7220 */ /* 0x080fe20000400000 */
[----:B------:R-:W-:Y:S01]  /*0bd0*/  SHF.L.U32 R13, R8, 0x10, RZ ;  /* 0x00000010080d7819 */ /* 0x000fe200000006ff */
[----:B------:R-:W-:Y:S01]  /*0be0*/  FMUL R23, R31, R23 ;  /* 0x000000171f177220 */ /* 0x000fe20000400000 */
[----:B------:R-:W-:Y:S01]  /*0bf0*/  SHF.L.U32 R14, R11, 0x10, RZ ;  /* 0x000000100b0e7819 */ /* 0x000fe200000006ff */
[----:B------:R-:W-:Y:S01]  /*0c00*/  FADD R8, R10, 1 ;  /* 0x3f8000000a087421 */ /* 0x000fe20000000000 */
[----:B------:R-:W-:Y:S01]  /*0c10*/  SHF.L.U32 R12, R12, 0x10, RZ ;  /* 0x000000100c0c7819 */ /* 0x000fe200000006ff */
[----:B------:R-:W-:Y:S01]  /*0c20*/  FADD R11, R13, 1 ;  /* 0x3f8000000d0b7421 */ /* 0x000fe20000000000 */
[----:B------:R-:W-:Y:S01]  /*0c30*/  F2FP.BF16.F32.PACK_AB R6, R17, R6 ;  /* 0x000000061106723e */ /* 0x000fe200000010ff */
[----:B------:R-:W-:Y:S01]  /*0c40*/  FADD R10, R14, 1 ;  /* 0x3f8000000e0a7421 */ /* 0x000fe20000000000 */
[----:B------:R-:W-:Y:S01]  /*0c50*/  F2FP.BF16.F32.PACK_AB R7, R22, R7 ;  /* 0x000000071607723e */ /* 0x000fe200000010ff */
[----:B------:R-:W-:Y:S01]  /*0c60*/  FADD R12, R12, 1 ;  /* 0x3f8000000c0c7421 */ /* 0x000fe20000000000 */
[----:B------:R-:W-:Y:S01]  /*0c70*/  FMUL R8, R27, R8 ;  /* 0x000000081b087220 */ /* 0x000fe20000400000 */
[----:B------:R-:W-:Y:S01]  /*0c80*/  FMUL R11, R30, R11 ;  /* 0x0000000b1e0b7220 */ /* 0x000fe20000400000 */
[----:B------:R-:W-:Y:S01]  /*0c90*/  FMUL R10, R29, R10 ;  /* 0x0000000a1d0a7220 */ /* 0x000fe20000400000 */
[----:B------:R-:W-:Y:S01]  /*0ca0*/  FMUL R23, R23, R12 ;  /* 0x0000000c17177220 */ /* 0x000fe20000400000 */
[----:B------:R0:W-:Y:S01]  /*0cb0*/  @!P2 STG.E.128 [R2.64], R4 ;  /* 0x000000040200a986 */ /* 0x0001e2000c101d04 */
[----:B------:R-:W-:-:S02]  /*0cc0*/  F2FP.BF16.F32.PACK_AB R20, R0, R21 ;  /* 0x000000150014723e */ /* 0x000fc400000010ff */
[----:B------:R-:W-:Y:S02]  /*0cd0*/  F2FP.BF16.F32.PACK_AB R21, R9, R26 ;  /* 0x0000001a0915723e */ /* 0x000fe400000010ff */
[----:B------:R-:W-:Y:S02]  /*0ce0*/  F2FP.BF16.F32.PACK_AB R22, R11, R8 ;  /* 0x000000080b16723e */ /* 0x000fe400000010ff */
[----:B------:R-:W-:Y:S01]  /*0cf0*/  F2FP.BF16.F32.PACK_AB R23, R23, R10 ;  /* 0x0000000a1717723e */ /* 0x000fe200000010ff */
[----:B------:R-:W-:Y:S06]  /*0d00*/  @P1 EXIT ;  /* 0x000000000000194d */ /* 0x000fec0003800000 */
[----:B------:R-:W-:Y:S01]  /*0d10*/  STG.E.128 [R2.64+0x1000], R20 ;  /* 0x0010001402007986 */ /* 0x000fe2000c101d04 */
[----:B------:R-:W-:Y:S05]  /*0d20*/  EXIT ;  /* 0x000000000000794d */ /* 0x000fea0003800000 */
.L_x_0:
[----:B------:R-:W-:-:S00]  /*0d30*/  BRA `(.L_x_0) ;  /* 0xfffffff000007947 */ /* 0x000fc0000383ffff */
[----:B------:R-:W-:-:S00]  /*0d40*/  NOP ;  /* 0x0000000000007918 */ /* 0x000fc00000000000 */
        /* <DEDUP_REMOVED lines=11> */
.L_x_1:


//--------------------- .nv.global.init           --------------------------
	.section	.nv.global.init,"aw",@progbits
.nv.global.init:
	.type		_$_str,@object
	.size		_$_str,(.L_0 - _$_str)
_$_str:
        /*0000*/ 	.byte	0x5f, 0x5f, 0x43, 0x55, 0x44, 0x41, 0x5f, 0x46, 0x54, 0x5a, 0x00
.L_0:


//--------------------- .nv.shared._gemma_rms_layernorm_forward --------------------------
	.section	.nv.shared._gemma_rms_layernorm_forward,"aw",@nobits
	.sectionflags	@""
	.align	16
